//
// Generated by NVIDIA NVVM Compiler
//
// Compiler Build ID: CL-36424714
// Cuda compilation tools, release 13.0, V13.0.88
// Based on NVVM 20.0.0
//

.version 9.0
.target sm_100
.address_size 64

	// .globl	_Z9helloCUDAv
.extern .func  (.param .b32 func_retval0) vprintf
(
	.param .b64 vprintf_param_0,
	.param .b64 vprintf_param_1
)
;
.global .align 1 .b8 $str[30] = {72, 101, 108, 108, 111, 32, 102, 114, 111, 109, 32, 116, 104, 101, 32, 71, 80, 85, 32, 116, 104, 114, 101, 97, 100, 32, 37, 100, 10};

.visible .entry _Z9helloCUDAv()
{
	.local .align 8 .b8 	__local_depot0[8];
	.reg .b64 	%SP;
	.reg .b64 	%SPL;
	.reg .b32 	%r<4>;
	.reg .b64 	%rd<5>;

	mov.u64 	%SPL, __local_depot0;
	cvta.local.u64 	%SP, %SPL;
	add.u64 	%rd1, %SP, 0;
	add.u64 	%rd2, %SPL, 0;
	mov.u32 	%r1, %tid.x;
	st.local.u32 	[%rd2], %r1;
	mov.u64 	%rd3, $str;
	cvta.global.u64 	%rd4, %rd3;
	{ // callseq 0, 0
	.param .b64 param0;
	st.param.b64 	[param0], %rd4;
	.param .b64 param1;
	st.param.b64 	[param1], %rd1;
	.param .b32 retval0;
	call.uni (retval0), 
	vprintf, 
	(
	param0, 
	param1
	);
	ld.param.b32 	%r2, [retval0];
	} // callseq 0
	ret;

}


// ===== COMPILED SASS (sm_100) =====

	.target	sm_100

	.elftype	@"ET_EXEC"


//--------------------- .note.nv.tkinfo           --------------------------
	.section	.note.nv.tkinfo,"",@"SHT_NOTE"
	.sectionflags	@"SHF_NOTE_NV_TKINFO"
	.tkinfo
        /*0018*/ 	.word	0x00000002
        /*0030*/ 	.string	""
        /*0030*/ 	.string	"ptxas"
        /*0030*/ 	.string	"Cuda compilation tools, release 13.0, V13.0.88"
        /*0030*/ 	.string	"Build cuda_13.0.r13.0/compiler.36424714_0"
        /*0030*/ 	.string	"-arch sm_100 -m 64 "



//--------------------- .note.nv.cuinfo           --------------------------
	.section	.note.nv.cuinfo,"",@"SHT_NOTE"
	.sectionflags	@"SHF_NOTE_NV_CUINFO"
        /*0018*/ 	.short	0x0002
        /*001a*/ 	.short	0x0064
        /*001c*/ 	.short	0x0082
	.zero		2


//--------------------- .nv.info                  --------------------------
	.section	.nv.info,"",@"SHT_CUDA_INFO"
	.align	4


	//----- nvinfo : EIATTR_REGCOUNT
	.align		4
        /*0000*/ 	.byte	0x04, 0x2f
        /*0002*/ 	.short	(.L_2 - .L_1)
	.align		4
.L_1:
        /*0004*/ 	.word	index@(_Z9helloCUDAv)
        /*0008*/ 	.word	0x00000018


	//----- nvinfo : EIATTR_FRAME_SIZE
	.align		4
.L_2:
        /*000c*/ 	.byte	0x04, 0x11
        /*000e*/ 	.short	(.L_4 - .L_3)
	.align		4
.L_3:
        /*0010*/ 	.word	index@(_Z9helloCUDAv)
        /*0014*/ 	.word	0x00000008


	//----- nvinfo : EIATTR_MIN_STACK_SIZE
	.align		4
.L_4:
        /*0018*/ 	.byte	0x04, 0x12
        /*001a*/ 	.short	(.L_6 - .L_5)
	.align		4
.L_5:
        /*001c*/ 	.word	index@(_Z9helloCUDAv)
        /*0020*/ 	.word	0x00000008
.L_6:


//--------------------- .nv.compat                --------------------------
	.section	.nv.compat,"",@"SHT_CUDA_COMPAT_INFO"
	.align	4
        /*0000*/ 	.byte	0x02, 0x09, 0x00, 0x00, 0x02, 0x02, 0x01, 0x00, 0x02, 0x05, 0x05, 0x00, 0x03, 0x07, 0x01, 0x01
        /*0010*/ 	.byte	0x02, 0x03, 0x00, 0x00, 0x02, 0x06, 0x01, 0x00, 0x04, 0x0b, 0x08, 0x00, 0x09, 0x00, 0x00, 0x00
        /*0020*/ 	.byte	0x00, 0x00, 0x00, 0x00


//--------------------- .nv.info._Z9helloCUDAv    --------------------------
	.section	.nv.info._Z9helloCUDAv,"",@"SHT_CUDA_INFO"
	.sectionflags	@""
	.align	4


	//----- nvinfo : EIATTR_CUDA_API_VERSION
	.align		4
        /*0000*/ 	.byte	0x04, 0x37
        /*0002*/ 	.short	(.L_8 - .L_7)
.L_7:
        /*0004*/ 	.word	0x00000082


	//----- nvinfo : EIATTR_SPARSE_MMA_MASK
	.align		4
.L_8:
        /*0008*/ 	.byte	0x03, 0x50
        /*000a*/ 	.short	0x0000


	//----- nvinfo : EIATTR_MAXREG_COUNT
	.align		4
        /*000c*/ 	.byte	0x03, 0x1b
        /*000e*/ 	.short	0x00ff


	//----- nvinfo : EIATTR_EXTERNS
	.align		4
        /*0010*/ 	.byte	0x04, 0x0f
        /*0012*/ 	.short	(.L_10 - .L_9)


	//   ....[0]....
	.align		4
.L_9:
        /*0014*/ 	.word	index@(vprintf)


	//----- nvinfo : EIATTR_MERCURY_ISA_VERSION
	.align		4
.L_10:
        /*0018*/ 	.byte	0x03, 0x5f
        /*001a*/ 	.short	0x0101


	//----- nvinfo : EIATTR_VRC_CTA_INIT_COUNT
	.align		4
        /*001c*/ 	.byte	0x02, 0x4a
	.zero		1
	.zero		1


	//----- nvinfo : EIATTR_SYSCALL_OFFSETS
	.align		4
        /*0020*/ 	.byte	0x04, 0x46
        /*0022*/ 	.short	(.L_12 - .L_11)


	//   ....[0]....
.L_11:
        /*0024*/ 	.word	0x000000e0


	//----- nvinfo : EIATTR_EXIT_INSTR_OFFSETS
	.align		4
.L_12:
        /*0028*/ 	.byte	0x04, 0x1c
        /*002a*/ 	.short	(.L_14 - .L_13)


	//   ....[0]....
.L_13:
        /*002c*/ 	.word	0x000000f0


	//----- nvinfo : EIATTR_SW_WAR
	.align		4
.L_14:
        /*0030*/ 	.byte	0x04, 0x36
        /*0032*/ 	.short	(.L_16 - .L_15)
.L_15:
        /*0034*/ 	.word	0x00000008
.L_16:


//--------------------- .nv.callgraph             --------------------------
	.section	.nv.callgraph,"",@"SHT_CUDA_CALLGRAPH"
	.align	4
	.sectionentsize	8
	.align		4
        /*0000*/ 	.word	0x00000000
	.align		4
        /*0004*/ 	.word	0xffffffff
	.align		4
        /*0008*/ 	.word	index@(_Z9helloCUDAv)
	.align		4
        /*000c*/ 	.word	index@(vprintf)
	.align		4
        /*0010*/ 	.word	0x00000000
	.align		4
        /*0014*/ 	.word	0xfffffffe
	.align		4
        /*0018*/ 	.word	0x00000000
	.align		4
        /*001c*/ 	.word	0xfffffffd
	.align		4
        /*0020*/ 	.word	0x00000000
	.align		4
        /*0024*/ 	.word	0xfffffffc


//--------------------- .nv.constant4             --------------------------
	.section	.nv.constant4,"a",@progbits
	.align	8
	.align		8
.nv.constant4:
        /*0000*/ 	.dword	vprintf
	.align		8
        /*0008*/ 	.dword	$str


//--------------------- .text._Z9helloCUDAv       --------------------------
	.section	.text._Z9helloCUDAv,"ax",@progbits
	.align	128
        .global         _Z9helloCUDAv
        .type           _Z9helloCUDAv,@function
        .size           _Z9helloCUDAv,(.L_x_2 - _Z9helloCUDAv)
        .other          _Z9helloCUDAv,@"STO_CUDA_ENTRY STV_DEFAULT"
_Z9helloCUDAv:
.text._Z9helloCUDAv:
[----:B------:R-:W0:Y:S01]  /*0000*/  LDC R1, c[0x0][0x37c] ;  /* 0x0000df00ff017b82 */ /* 0x000e220000000800 */
[----:B------:R-:W1:Y:S01]  /*0010*/  S2R R8, SR_TID.X ;  /* 0x0000000000087919 */ /* 0x000e620000002100 */
[----:B0-----:R-:W-:Y:S01]  /*0020*/  VIADD R1, R1, 0xfffffff8 ;  /* 0xfffffff801017836 */ /* 0x001fe20000000000 */
[----:B------:R-:W-:Y:S01]  /*0030*/  MOV R0, 0x0 ;  /* 0x0000000000007802 */ /* 0x000fe20000000f00 */
[----:B------:R-:W0:Y:S04]  /*0040*/  LDCU UR4, c[0x0][0x2f8] ;  /* 0x00005f00ff0477ac */ /* 0x000e280008000800 */
[----:B------:R2:W3:Y:S01]  /*0050*/  LDC.64 R2, c[0x4][R0] ;  /* 0x0100000000027b82 */ /* 0x0004e20000000a00 */
[----:B------:R-:W4:Y:S01]  /*0060*/  LDCU.64 UR6, c[0x4][0x8] ;  /* 0x01000100ff0677ac */ /* 0x000f220008000a00 */
[----:B------:R-:W5:Y:S01]  /*0070*/  LDCU UR5, c[0x0][0x2fc] ;  /* 0x00005f80ff0577ac */ /* 0x000f620008000800 */
[----:B0-----:R-:W-:Y:S01]  /*0080*/  IADD3 R6, P0, PT, R1, UR4, RZ ;  /* 0x0000000401067c10 */ /* 0x001fe2000ff1e0ff */
[----:B----4-:R-:W-:Y:S01]  /*0090*/  IMAD.U32 R4, RZ, RZ, UR6 ;  /* 0x00000006ff047e24 */ /* 0x010fe2000f8e00ff */
[----:B------:R-:W-:-:S03]  /*00a0*/  MOV R5, UR7 ;  /* 0x0000000700057c02 */ /* 0x000fc60008000f00 */
[----:B-----5:R-:W-:Y:S01]  /*00b0*/  IMAD.X R7, RZ, RZ, UR5, P0 ;  /* 0x00000005ff077e24 */ /* 0x020fe200080e06ff */
[----:B-1----:R2:W-:Y:S07]  /*00c0*/  STL [R1], R8 ;  /* 0x0000000801007387 */ /* 0x0025ee0000100800 */
[----:B------:R-:W-:-:S07]  /*00d0*/  LEPC R20, `(.L_x_0) ;  /* 0x000000001014794e */ /* 0x000fce0000000000 */
[----:B--23--:R-:W-:Y:S05]  /*00e0*/  CALL.ABS.NOINC R2 ;  /* 0x0000000002007343 */ /* 0x00cfea0003c00000 */
.L_x_0:
[----:B------:R-:W-:Y:S05]  /*00f0*/  EXIT ;  /* 0x000000000000794d */ /* 0x000fea0003800000 */
.L_x_1:
[----:B------:R-:W-:-:S00]  /*0100*/  BRA `(.L_x_1) ;  /* 0xfffffffc00fc7947 */ /* 0x000fc0000383ffff */
[----:B------:R-:W-:-:S00]  /*0110*/  NOP ;  /* 0x0000000000007918 */ /* 0x000fc00000000000 */
        /* <DEDUP_REMOVED lines=14> */
.L_x_2:


//--------------------- .nv.global.init           --------------------------
	.section	.nv.global.init,"aw",@progbits
.nv.global.init:
	.type		$str,@object
	.size		$str,(.L_0 - $str)
$str:
        /*0000*/ 	.byte	0x48, 0x65, 0x6c, 0x6c, 0x6f, 0x20, 0x66, 0x72, 0x6f, 0x6d, 0x20, 0x74, 0x68, 0x65, 0x20, 0x47
        /*0010*/ 	.byte	0x50, 0x55, 0x20, 0x74, 0x68, 0x72, 0x65, 0x61, 0x64, 0x20, 0x25, 0x64, 0x0a, 0x00
.L_0:


//--------------------- .nv.shared.reserved.0     --------------------------
	.section	.nv.shared.reserved.0,"aw",@nobits
	.weak		__nv_reservedSMEM_offset_0_alias
	.size		__nv_reservedSMEM_offset_0_alias, 0, 64
	.other		__nv_reservedSMEM_offset_0_alias,@"STO_CUDA_RESERVED_SHARED STV_DEFAULT"
__nv_reservedSMEM_offset_0_alias:
	.zero		0
	.zero		64


//--------------------- .nv.constant0._Z9helloCUDAv --------------------------
	.section	.nv.constant0._Z9helloCUDAv,"a",@progbits
	.sectionflags	@""
	.align	4
.nv.constant0._Z9helloCUDAv:
	.zero		896


//--------------------- SYMBOLS --------------------------

	.type		.nv.reservedSmem.offset0,@object
	.size		.nv.reservedSmem.offset0,0x4
	.type		vprintf,@function
